//
// Generated by NVIDIA NVVM Compiler
//
// Compiler Build ID: CL-36424714
// Cuda compilation tools, release 13.0, V13.0.88
// Based on NVVM 20.0.0
//

.version 9.0
.target sm_100
.address_size 64

	// .globl	_Z5saxpyifPKfPf

.visible .entry _Z5saxpyifPKfPf(
	.param .u32 _Z5saxpyifPKfPf_param_0,
	.param .f32 _Z5saxpyifPKfPf_param_1,
	.param .u64 _Z5saxpyifPKfPf_param_2,
	.param .u64 _Z5saxpyifPKfPf_param_3
)
{
	.reg .pred 	%p<2>;
	.reg .b32 	%r<6>;
	.reg .b32 	%f<7>;
	.reg .b64 	%rd<12>;

	ld.param.u32 	%r2, [_Z5saxpyifPKfPf_param_0];
	ld.param.f32 	%f1, [_Z5saxpyifPKfPf_param_1];
	ld.param.u64 	%rd1, [_Z5saxpyifPKfPf_param_2];
	ld.param.u64 	%rd2, [_Z5saxpyifPKfPf_param_3];
	mov.u32 	%r3, %ctaid.x;
	mov.u32 	%r4, %ntid.x;
	mov.u32 	%r5, %tid.x;
	mad.lo.s32 	%r1, %r3, %r4, %r5;
	setp.ge.s32 	%p1, %r1, %r2;
	@%p1 bra 	$L__BB0_2;
	// begin inline asm
	cvta.to.global.u64 %rd3, %rd2;
	// end inline asm
	// begin inline asm
	cvta.to.global.u64 %rd6, %rd1;
	// end inline asm
	mul.wide.s32 	%rd9, %r1, 4;
	add.s64 	%rd10, %rd6, %rd9;
	add.s64 	%rd11, %rd3, %rd9;
	ld.f32 	%f5, [%rd11];
	ld.f32 	%f3, [%rd10];
	// begin inline asm
	fma.rn.f32 %f2, %f3, %f1, %f5;
	// end inline asm
	st.f32 	[%rd11], %f2;
$L__BB0_2:
	ret;

}


// ===== COMPILED SASS (sm_100) =====

	.target	sm_100

	.elftype	@"ET_EXEC"


//--------------------- .note.nv.tkinfo           --------------------------
	.section	.note.nv.tkinfo,"",@"SHT_NOTE"
	.sectionflags	@"SHF_NOTE_NV_TKINFO"
	.tkinfo
        /*0018*/ 	.word	0x00000002
        /*0030*/ 	.string	""
        /*0030*/ 	.string	"ptxas"
        /*0030*/ 	.string	"Cuda compilation tools, release 13.0, V13.0.88"
        /*0030*/ 	.string	"Build cuda_13.0.r13.0/compiler.36424714_0"
        /*0030*/ 	.string	"-arch sm_100 -m 64 "



//--------------------- .note.nv.cuinfo           --------------------------
	.section	.note.nv.cuinfo,"",@"SHT_NOTE"
	.sectionflags	@"SHF_NOTE_NV_CUINFO"
        /*0018*/ 	.short	0x0002
        /*001a*/ 	.short	0x0064
        /*001c*/ 	.short	0x0082
	.zero		2


//--------------------- .nv.info                  --------------------------
	.section	.nv.info,"",@"SHT_CUDA_INFO"
	.align	4


	//----- nvinfo : EIATTR_REGCOUNT
	.align		4
        /*0000*/ 	.byte	0x04, 0x2f
        /*0002*/ 	.short	(.L_1 - .L_0)
	.align		4
.L_0:
        /*0004*/ 	.word	index@(_Z5saxpyifPKfPf)
        /*0008*/ 	.word	0x0000000a


	//----- nvinfo : EIATTR_FRAME_SIZE
	.align		4
.L_1:
        /*000c*/ 	.byte	0x04, 0x11
        /*000e*/ 	.short	(.L_3 - .L_2)
	.align		4
.L_2:
        /*0010*/ 	.word	index@(_Z5saxpyifPKfPf)
        /*0014*/ 	.word	0x00000000


	//----- nvinfo : EIATTR_MIN_STACK_SIZE
	.align		4
.L_3:
        /*0018*/ 	.byte	0x04, 0x12
        /*001a*/ 	.short	(.L_5 - .L_4)
	.align		4
.L_4:
        /*001c*/ 	.word	index@(_Z5saxpyifPKfPf)
        /*0020*/ 	.word	0x00000000
.L_5:


//--------------------- .nv.compat                --------------------------
	.section	.nv.compat,"",@"SHT_CUDA_COMPAT_INFO"
	.align	4
        /*0000*/ 	.byte	0x02, 0x09, 0x00, 0x00, 0x02, 0x02, 0x01, 0x00, 0x02, 0x05, 0x05, 0x00, 0x03, 0x07, 0x01, 0x01
        /*0010*/ 	.byte	0x02, 0x03, 0x00, 0x00, 0x02, 0x06, 0x01, 0x00, 0x04, 0x0b, 0x08, 0x00, 0x09, 0x00, 0x00, 0x00
        /*0020*/ 	.byte	0x00, 0x00, 0x00, 0x00


//--------------------- .nv.info._Z5saxpyifPKfPf  --------------------------
	.section	.nv.info._Z5saxpyifPKfPf,"",@"SHT_CUDA_INFO"
	.sectionflags	@""
	.align	4


	//----- nvinfo : EIATTR_CUDA_API_VERSION
	.align		4
        /*0000*/ 	.byte	0x04, 0x37
        /*0002*/ 	.short	(.L_7 - .L_6)
.L_6:
        /*0004*/ 	.word	0x00000082


	//----- nvinfo : EIATTR_KPARAM_INFO
	.align		4
.L_7:
        /*0008*/ 	.byte	0x04, 0x17
        /*000a*/ 	.short	(.L_9 - .L_8)
.L_8:
        /*000c*/ 	.word	0x00000000
        /*0010*/ 	.short	0x0003
        /*0012*/ 	.short	0x0010
        /*0014*/ 	.byte	0x00, 0xf0, 0x21, 0x00


	//----- nvinfo : EIATTR_KPARAM_INFO
	.align		4
.L_9:
        /*0018*/ 	.byte	0x04, 0x17
        /*001a*/ 	.short	(.L_11 - .L_10)
.L_10:
        /*001c*/ 	.word	0x00000000
        /*0020*/ 	.short	0x0002
        /*0022*/ 	.short	0x0008
        /*0024*/ 	.byte	0x00, 0xf0, 0x21, 0x00


	//----- nvinfo : EIATTR_KPARAM_INFO
	.align		4
.L_11:
        /*0028*/ 	.byte	0x04, 0x17
        /*002a*/ 	.short	(.L_13 - .L_12)
.L_12:
        /*002c*/ 	.word	0x00000000
        /*0030*/ 	.short	0x0001
        /*0032*/ 	.short	0x0004
        /*0034*/ 	.byte	0x00, 0xf0, 0x11, 0x00


	//----- nvinfo : EIATTR_KPARAM_INFO
	.align		4
.L_13:
        /*0038*/ 	.byte	0x04, 0x17
        /*003a*/ 	.short	(.L_15 - .L_14)
.L_14:
        /*003c*/ 	.word	0x00000000
        /*0040*/ 	.short	0x0000
        /*0042*/ 	.short	0x0000
        /*0044*/ 	.byte	0x00, 0xf0, 0x11, 0x00


	//----- nvinfo : EIATTR_SPARSE_MMA_MASK
	.align		4
.L_15:
        /*0048*/ 	.byte	0x03, 0x50
        /*004a*/ 	.short	0x0000


	//----- nvinfo : EIATTR_MAXREG_COUNT
	.align		4
        /*004c*/ 	.byte	0x03, 0x1b
        /*004e*/ 	.short	0x00ff


	//----- nvinfo : EIATTR_MERCURY_ISA_VERSION
	.align		4
        /*0050*/ 	.byte	0x03, 0x5f
        /*0052*/ 	.short	0x0101


	//----- nvinfo : EIATTR_VRC_CTA_INIT_COUNT
	.align		4
        /*0054*/ 	.byte	0x02, 0x4a
	.zero		1
	.zero		1


	//----- nvinfo : EIATTR_EXIT_INSTR_OFFSETS
	.align		4
        /*0058*/ 	.byte	0x04, 0x1c
        /*005a*/ 	.short	(.L_17 - .L_16)


	//   ....[0]....
.L_16:
        /*005c*/ 	.word	0x00000070


	//   ....[1]....
        /*0060*/ 	.word	0x00000120


	//----- nvinfo : EIATTR_CBANK_PARAM_SIZE
	.align		4
.L_17:
        /*0064*/ 	.byte	0x03, 0x19
        /*0066*/ 	.short	0x0018


	//----- nvinfo : EIATTR_PARAM_CBANK
	.align		4
        /*0068*/ 	.byte	0x04, 0x0a
        /*006a*/ 	.short	(.L_19 - .L_18)
	.align		4
.L_18:
        /*006c*/ 	.word	index@(.nv.constant0._Z5saxpyifPKfPf)
        /*0070*/ 	.short	0x0380
        /*0072*/ 	.short	0x0018


	//----- nvinfo : EIATTR_SW_WAR
	.align		4
.L_19:
        /*0074*/ 	.byte	0x04, 0x36
        /*0076*/ 	.short	(.L_21 - .L_20)
.L_20:
        /*0078*/ 	.word	0x00000008
.L_21:


//--------------------- .nv.callgraph             --------------------------
	.section	.nv.callgraph,"",@"SHT_CUDA_CALLGRAPH"
	.align	4
	.sectionentsize	8
	.align		4
        /*0000*/ 	.word	0x00000000
	.align		4
        /*0004*/ 	.word	0xffffffff
	.align		4
        /*0008*/ 	.word	0x00000000
	.align		4
        /*000c*/ 	.word	0xfffffffe
	.align		4
        /*0010*/ 	.word	0x00000000
	.align		4
        /*0014*/ 	.word	0xfffffffd
	.align		4
        /*0018*/ 	.word	0x00000000
	.align		4
        /*001c*/ 	.word	0xfffffffc


//--------------------- .text._Z5saxpyifPKfPf     --------------------------
	.section	.text._Z5saxpyifPKfPf,"ax",@progbits
	.align	128
        .global         _Z5saxpyifPKfPf
        .type           _Z5saxpyifPKfPf,@function
        .size           _Z5saxpyifPKfPf,(.L_x_1 - _Z5saxpyifPKfPf)
        .other          _Z5saxpyifPKfPf,@"STO_CUDA_ENTRY STV_DEFAULT"
_Z5saxpyifPKfPf:
.text._Z5saxpyifPKfPf:
[----:B------:R-:W-:Y:S01]  /*0000*/  LDC R1, c[0x0][0x37c] ;  /* 0x0000df00ff017b82 */ /* 0x000fe20000000800 */
[----:B------:R-:W0:Y:S07]  /*0010*/  S2R R0, SR_TID.X ;  /* 0x0000000000007919 */ /* 0x000e2e0000002100 */
[----:B------:R-:W0:Y:S01]  /*0020*/  S2UR UR4, SR_CTAID.X ;  /* 0x00000000000479c3 */ /* 0x000e220000002500 */
[----:B------:R-:W1:Y:S07]  /*0030*/  LDCU UR5, c[0x0][0x380] ;  /* 0x00007000ff0577ac */ /* 0x000e6e0008000800 */
[----:B------:R-:W0:Y:S02]  /*0040*/  LDC R7, c[0x0][0x360] ;  /* 0x0000d800ff077b82 */ /* 0x000e240000000800 */
[----:B0-----:R-:W-:-:S05]  /*0050*/  IMAD R7, R7, UR4, R0 ;  /* 0x0000000407077c24 */ /* 0x001fca000f8e0200 */
[----:B-1----:R-:W-:-:S13]  /*0060*/  ISETP.GE.AND P0, PT, R7, UR5, PT ;  /* 0x0000000507007c0c */ /* 0x002fda000bf06270 */
[----:B------:R-:W-:Y:S05]  /*0070*/  @P0 EXIT ;  /* 0x000000000000094d */ /* 0x000fea0003800000 */
[----:B------:R-:W0:Y:S01]  /*0080*/  LDC.64 R2, c[0x0][0x388] ;  /* 0x0000e200ff027b82 */ /* 0x000e220000000a00 */
[----:B------:R-:W1:Y:S01]  /*0090*/  LDCU.64 UR4, c[0x0][0x358] ;  /* 0x00006b00ff0477ac */ /* 0x000e620008000a00 */
[----:B------:R-:W2:Y:S06]  /*00a0*/  LDCU UR6, c[0x0][0x384] ;  /* 0x00007080ff0677ac */ /* 0x000eac0008000800 */
[----:B------:R-:W3:Y:S01]  /*00b0*/  LDC.64 R4, c[0x0][0x390] ;  /* 0x0000e400ff047b82 */ /* 0x000ee20000000a00 */
[----:B0-----:R-:W-:-:S06]  /*00c0*/  IMAD.WIDE R2, R7, 0x4, R2 ;  /* 0x0000000407027825 */ /* 0x001fcc00078e0202 */
[----:B-1----:R-:W2:Y:S01]  /*00d0*/  LD.E R3, desc[UR4][R2.64] ;  /* 0x0000000402037980 */ /* 0x002ea2000c101900 */
[----:B---3--:R-:W-:-:S05]  /*00e0*/  IMAD.WIDE R4, R7, 0x4, R4 ;  /* 0x0000000407047825 */ /* 0x008fca00078e0204 */
[----:B------:R-:W2:Y:S02]  /*00f0*/  LD.E R0, desc[UR4][R4.64] ;  /* 0x0000000404007980 */ /* 0x000ea4000c101900 */
[----:B--2---:R-:W-:-:S05]  /*0100*/  FFMA R7, R3, UR6, R0 ;  /* 0x0000000603077c23 */ /* 0x004fca0008000000 */
[----:B------:R-:W-:Y:S01]  /*0110*/  ST.E desc[UR4][R4.64], R7 ;  /* 0x0000000704007985 */ /* 0x000fe2000c101904 */
[----:B------:R-:W-:Y:S05]  /*0120*/  EXIT ;  /* 0x000000000000794d */ /* 0x000fea0003800000 */
.L_x_0:
[----:B------:R-:W-:-:S00]  /*0130*/  BRA `(.L_x_0) ;  /* 0xfffffffc00fc7947 */ /* 0x000fc0000383ffff */
[----:B------:R-:W-:-:S00]  /*0140*/  NOP ;  /* 0x0000000000007918 */ /* 0x000fc00000000000 */
        /* <DEDUP_REMOVED lines=11> */
.L_x_1:


//--------------------- .nv.shared.reserved.0     --------------------------
	.section	.nv.shared.reserved.0,"aw",@nobits
	.weak		__nv_reservedSMEM_offset_0_alias
	.size		__nv_reservedSMEM_offset_0_alias, 0, 64
	.other		__nv_reservedSMEM_offset_0_alias,@"STO_CUDA_RESERVED_SHARED STV_DEFAULT"
__nv_reservedSMEM_offset_0_alias:
	.zero		0
	.zero		64


//--------------------- .nv.constant0._Z5saxpyifPKfPf --------------------------
	.section	.nv.constant0._Z5saxpyifPKfPf,"a",@progbits
	.sectionflags	@""
	.align	4
.nv.constant0._Z5saxpyifPKfPf:
	.zero		920


//--------------------- SYMBOLS --------------------------

	.type		.nv.reservedSmem.offset0,@object
	.size		.nv.reservedSmem.offset0,0x4
